//
// Generated by NVIDIA NVVM Compiler
//
// Compiler Build ID: CL-36424714
// Cuda compilation tools, release 13.0, V13.0.88
// Based on NVVM 20.0.0
//

.version 9.0
.target sm_100
.address_size 64

	// .globl	_Z11sumReuctionPfS_
// _ZZ11sumReuctionPfS_E4smem has been demoted

.visible .entry _Z11sumReuctionPfS_(
	.param .u64 .ptr .align 1 _Z11sumReuctionPfS__param_0,
	.param .u64 .ptr .align 1 _Z11sumReuctionPfS__param_1
)
{
	.reg .pred 	%p<5>;
	.reg .b32 	%r<13>;
	.reg .b32 	%f<7>;
	.reg .b64 	%rd<7>;
	// demoted variable
	.shared .align 4 .b8 _ZZ11sumReuctionPfS_E4smem[4096];
	ld.param.u64 	%rd2, [_Z11sumReuctionPfS__param_0];
	ld.param.u64 	%rd1, [_Z11sumReuctionPfS__param_1];
	cvta.to.global.u64 	%rd3, %rd2;
	mov.u32 	%r1, %tid.x;
	mov.u32 	%r6, %ctaid.x;
	mov.u32 	%r12, %ntid.x;
	mad.lo.s32 	%r7, %r6, %r12, %r1;
	mul.wide.s32 	%rd4, %r7, 4;
	add.s64 	%rd5, %rd3, %rd4;
	ld.global.f32 	%f1, [%rd5];
	shl.b32 	%r8, %r1, 2;
	mov.u32 	%r9, _ZZ11sumReuctionPfS_E4smem;
	add.s32 	%r3, %r9, %r8;
	st.shared.f32 	[%r3], %f1;
	bar.sync 	0;
	setp.lt.u32 	%p1, %r12, 2;
	@%p1 bra 	$L__BB0_4;
$L__BB0_1:
	shr.u32 	%r5, %r12, 1;
	setp.ge.u32 	%p2, %r1, %r5;
	@%p2 bra 	$L__BB0_3;
	shl.b32 	%r10, %r5, 2;
	add.s32 	%r11, %r3, %r10;
	ld.shared.f32 	%f2, [%r11];
	ld.shared.f32 	%f3, [%r3];
	add.f32 	%f4, %f2, %f3;
	st.shared.f32 	[%r3], %f4;
$L__BB0_3:
	bar.sync 	0;
	setp.gt.u32 	%p3, %r12, 3;
	mov.u32 	%r12, %r5;
	@%p3 bra 	$L__BB0_1;
$L__BB0_4:
	bar.sync 	0;
	setp.ne.s32 	%p4, %r1, 0;
	@%p4 bra 	$L__BB0_6;
	ld.shared.f32 	%f5, [_ZZ11sumReuctionPfS_E4smem];
	cvta.to.global.u64 	%rd6, %rd1;
	atom.global.add.f32 	%f6, [%rd6], %f5;
$L__BB0_6:
	ret;

}


// ===== COMPILED SASS (sm_100) =====

	.target	sm_100

	.elftype	@"ET_EXEC"


//--------------------- .note.nv.tkinfo           --------------------------
	.section	.note.nv.tkinfo,"",@"SHT_NOTE"
	.sectionflags	@"SHF_NOTE_NV_TKINFO"
	.tkinfo
        /*0018*/ 	.word	0x00000002
        /*0030*/ 	.string	""
        /*0030*/ 	.string	"ptxas"
        /*0030*/ 	.string	"Cuda compilation tools, release 13.0, V13.0.88"
        /*0030*/ 	.string	"Build cuda_13.0.r13.0/compiler.36424714_0"
        /*0030*/ 	.string	"-arch sm_100 -m 64 "



//--------------------- .note.nv.cuinfo           --------------------------
	.section	.note.nv.cuinfo,"",@"SHT_NOTE"
	.sectionflags	@"SHF_NOTE_NV_CUINFO"
        /*0018*/ 	.short	0x0002
        /*001a*/ 	.short	0x0064
        /*001c*/ 	.short	0x0082
	.zero		2


//--------------------- .nv.info                  --------------------------
	.section	.nv.info,"",@"SHT_CUDA_INFO"
	.align	4


	//----- nvinfo : EIATTR_REGCOUNT
	.align		4
        /*0000*/ 	.byte	0x04, 0x2f
        /*0002*/ 	.short	(.L_1 - .L_0)
	.align		4
.L_0:
        /*0004*/ 	.word	index@(_Z11sumReuctionPfS_)
        /*0008*/ 	.word	0x0000000a


	//----- nvinfo : EIATTR_FRAME_SIZE
	.align		4
.L_1:
        /*000c*/ 	.byte	0x04, 0x11
        /*000e*/ 	.short	(.L_3 - .L_2)
	.align		4
.L_2:
        /*0010*/ 	.word	index@(_Z11sumReuctionPfS_)
        /*0014*/ 	.word	0x00000000


	//----- nvinfo : EIATTR_MIN_STACK_SIZE
	.align		4
.L_3:
        /*0018*/ 	.byte	0x04, 0x12
        /*001a*/ 	.short	(.L_5 - .L_4)
	.align		4
.L_4:
        /*001c*/ 	.word	index@(_Z11sumReuctionPfS_)
        /*0020*/ 	.word	0x00000000
.L_5:


//--------------------- .nv.compat                --------------------------
	.section	.nv.compat,"",@"SHT_CUDA_COMPAT_INFO"
	.align	4
        /*0000*/ 	.byte	0x02, 0x09, 0x00, 0x00, 0x02, 0x02, 0x01, 0x00, 0x02, 0x05, 0x05, 0x00, 0x03, 0x07, 0x01, 0x01
        /*0010*/ 	.byte	0x02, 0x03, 0x00, 0x00, 0x02, 0x06, 0x01, 0x00, 0x04, 0x0b, 0x08, 0x00, 0x09, 0x00, 0x00, 0x00
        /*0020*/ 	.byte	0x00, 0x00, 0x00, 0x00


//--------------------- .nv.info._Z11sumReuctionPfS_ --------------------------
	.section	.nv.info._Z11sumReuctionPfS_,"",@"SHT_CUDA_INFO"
	.sectionflags	@""
	.align	4


	//----- nvinfo : EIATTR_CUDA_API_VERSION
	.align		4
        /*0000*/ 	.byte	0x04, 0x37
        /*0002*/ 	.short	(.L_7 - .L_6)
.L_6:
        /*0004*/ 	.word	0x00000082


	//----- nvinfo : EIATTR_KPARAM_INFO
	.align		4
.L_7:
        /*0008*/ 	.byte	0x04, 0x17
        /*000a*/ 	.short	(.L_9 - .L_8)
.L_8:
        /*000c*/ 	.word	0x00000000
        /*0010*/ 	.short	0x0001
        /*0012*/ 	.short	0x0008
        /*0014*/ 	.byte	0x00, 0xf5, 0x21, 0x00


	//----- nvinfo : EIATTR_KPARAM_INFO
	.align		4
.L_9:
        /*0018*/ 	.byte	0x04, 0x17
        /*001a*/ 	.short	(.L_11 - .L_10)
.L_10:
        /*001c*/ 	.word	0x00000000
        /*0020*/ 	.short	0x0000
        /*0022*/ 	.short	0x0000
        /*0024*/ 	.byte	0x00, 0xf5, 0x21, 0x00


	//----- nvinfo : EIATTR_SPARSE_MMA_MASK
	.align		4
.L_11:
        /*0028*/ 	.byte	0x03, 0x50
        /*002a*/ 	.short	0x0000


	//----- nvinfo : EIATTR_MAXREG_COUNT
	.align		4
        /*002c*/ 	.byte	0x03, 0x1b
        /*002e*/ 	.short	0x00ff


	//----- nvinfo : EIATTR_NUM_BARRIERS
	.align		4
        /*0030*/ 	.byte	0x02, 0x4c
        /*0032*/ 	.byte	0x01
	.zero		1


	//----- nvinfo : EIATTR_MERCURY_ISA_VERSION
	.align		4
        /*0034*/ 	.byte	0x03, 0x5f
        /*0036*/ 	.short	0x0101


	//----- nvinfo : EIATTR_VRC_CTA_INIT_COUNT
	.align		4
        /*0038*/ 	.byte	0x02, 0x4a
	.zero		1
	.zero		1


	//----- nvinfo : EIATTR_EXIT_INSTR_OFFSETS
	.align		4
        /*003c*/ 	.byte	0x04, 0x1c
        /*003e*/ 	.short	(.L_13 - .L_12)


	//   ....[0]....
.L_12:
        /*0040*/ 	.word	0x000001e0


	//   ....[1]....
        /*0044*/ 	.word	0x00000250


	//----- nvinfo : EIATTR_CBANK_PARAM_SIZE
	.align		4
.L_13:
        /*0048*/ 	.byte	0x03, 0x19
        /*004a*/ 	.short	0x0010


	//----- nvinfo : EIATTR_PARAM_CBANK
	.align		4
        /*004c*/ 	.byte	0x04, 0x0a
        /*004e*/ 	.short	(.L_15 - .L_14)
	.align		4
.L_14:
        /*0050*/ 	.word	index@(.nv.constant0._Z11sumReuctionPfS_)
        /*0054*/ 	.short	0x0380
        /*0056*/ 	.short	0x0010


	//----- nvinfo : EIATTR_SW_WAR
	.align		4
.L_15:
        /*0058*/ 	.byte	0x04, 0x36
        /*005a*/ 	.short	(.L_17 - .L_16)
.L_16:
        /*005c*/ 	.word	0x00000008
.L_17:


//--------------------- .nv.callgraph             --------------------------
	.section	.nv.callgraph,"",@"SHT_CUDA_CALLGRAPH"
	.align	4
	.sectionentsize	8
	.align		4
        /*0000*/ 	.word	0x00000000
	.align		4
        /*0004*/ 	.word	0xffffffff
	.align		4
        /*0008*/ 	.word	0x00000000
	.align		4
        /*000c*/ 	.word	0xfffffffe
	.align		4
        /*0010*/ 	.word	0x00000000
	.align		4
        /*0014*/ 	.word	0xfffffffd
	.align		4
        /*0018*/ 	.word	0x00000000
	.align		4
        /*001c*/ 	.word	0xfffffffc


//--------------------- .text._Z11sumReuctionPfS_ --------------------------
	.section	.text._Z11sumReuctionPfS_,"ax",@progbits
	.align	128
        .global         _Z11sumReuctionPfS_
        .type           _Z11sumReuctionPfS_,@function
        .size           _Z11sumReuctionPfS_,(.L_x_3 - _Z11sumReuctionPfS_)
        .other          _Z11sumReuctionPfS_,@"STO_CUDA_ENTRY STV_DEFAULT"
_Z11sumReuctionPfS_:
.text._Z11sumReuctionPfS_:
[----:B------:R-:W-:Y:S01]  /*0000*/  LDC R1, c[0x0][0x37c] ;  /* 0x0000df00ff017b82 */ /* 0x000fe20000000800 */
[----:B------:R-:W0:Y:S07]  /*0010*/  S2R R6, SR_TID.X ;  /* 0x0000000000067919 */ /* 0x000e2e0000002100 */
[----:B------:R-:W0:Y:S01]  /*0020*/  S2UR UR4, SR_CTAID.X ;  /* 0x00000000000479c3 */ /* 0x000e220000002500 */
[----:B------:R-:W1:Y:S07]  /*0030*/  LDCU.64 UR6, c[0x0][0x358] ;  /* 0x00006b00ff0677ac */ /* 0x000e6e0008000a00 */
[----:B------:R-:W0:Y:S08]  /*0040*/  LDC R0, c[0x0][0x360] ;  /* 0x0000d800ff007b82 */ /* 0x000e300000000800 */
[----:B------:R-:W2:Y:S01]  /*0050*/  LDC.64 R2, c[0x0][0x380] ;  /* 0x0000e000ff027b82 */ /* 0x000ea20000000a00 */
[----:B0-----:R-:W-:-:S04]  /*0060*/  IMAD R5, R0, UR4, R6 ;  /* 0x0000000400057c24 */ /* 0x001fc8000f8e0206 */
[----:B--2---:R-:W-:-:S06]  /*0070*/  IMAD.WIDE R2, R5, 0x4, R2 ;  /* 0x0000000405027825 */ /* 0x004fcc00078e0202 */
[----:B-1----:R-:W2:Y:S01]  /*0080*/  LDG.E R2, desc[UR6][R2.64] ;  /* 0x0000000602027981 */ /* 0x002ea2000c1e1900 */
[----:B------:R-:W0:Y:S01]  /*0090*/  S2UR UR5, SR_CgaCtaId ;  /* 0x00000000000579c3 */ /* 0x000e220000008800 */
[----:B------:R-:W-:Y:S01]  /*00a0*/  UMOV UR4, 0x400 ;  /* 0x0000040000047882 */ /* 0x000fe20000000000 */
[----:B------:R-:W-:Y:S02]  /*00b0*/  ISETP.GE.U32.AND P1, PT, R0, 0x2, PT ;  /* 0x000000020000780c */ /* 0x000fe40003f26070 */
[----:B------:R-:W-:Y:S01]  /*00c0*/  ISETP.NE.AND P0, PT, R6, RZ, PT ;  /* 0x000000ff0600720c */ /* 0x000fe20003f05270 */
[----:B0-----:R-:W-:-:S06]  /*00d0*/  ULEA UR4, UR5, UR4, 0x18 ;  /* 0x0000000405047291 */ /* 0x001fcc000f8ec0ff */
[----:B------:R-:W-:-:S05]  /*00e0*/  LEA R5, R6, UR4, 0x2 ;  /* 0x0000000406057c11 */ /* 0x000fca000f8e10ff */
[----:B--2---:R0:W-:Y:S01]  /*00f0*/  STS [R5], R2 ;  /* 0x0000000205007388 */ /* 0x0041e20000000800 */
[----:B------:R-:W-:Y:S06]  /*0100*/  BAR.SYNC.DEFER_BLOCKING 0x0 ;  /* 0x0000000000007b1d */ /* 0x000fec0000010000 */
[----:B------:R-:W-:Y:S05]  /*0110*/  @!P1 BRA `(.L_x_0) ;  /* 0x00000000002c9947 */ /* 0x000fea0003800000 */
.L_x_1:
[----:B------:R-:W-:-:S04]  /*0120*/  SHF.R.U32.HI R7, RZ, 0x1, R0 ;  /* 0x00000001ff077819 */ /* 0x000fc80000011600 */
[----:B------:R-:W-:-:S13]  /*0130*/  ISETP.GE.U32.AND P1, PT, R6, R7, PT ;  /* 0x000000070600720c */ /* 0x000fda0003f26070 */
[----:B0-----:R-:W-:Y:S01]  /*0140*/  @!P1 IMAD R2, R7, 0x4, R5 ;  /* 0x0000000407029824 */ /* 0x001fe200078e0205 */
[----:B------:R-:W-:Y:S05]  /*0150*/  @!P1 LDS R3, [R5] ;  /* 0x0000000005039984 */ /* 0x000fea0000000800 */
[----:B------:R-:W0:Y:S02]  /*0160*/  @!P1 LDS R2, [R2] ;  /* 0x0000000002029984 */ /* 0x000e240000000800 */
[----:B0-----:R-:W-:-:S05]  /*0170*/  @!P1 FADD R4, R2, R3 ;  /* 0x0000000302049221 */ /* 0x001fca0000000000 */
[----:B------:R1:W-:Y:S01]  /*0180*/  @!P1 STS [R5], R4 ;  /* 0x0000000405009388 */ /* 0x0003e20000000800 */
[----:B------:R-:W-:Y:S01]  /*0190*/  BAR.SYNC.DEFER_BLOCKING 0x0 ;  /* 0x0000000000007b1d */ /* 0x000fe20000010000 */
[----:B------:R-:W-:Y:S01]  /*01a0*/  ISETP.GT.U32.AND P1, PT, R0, 0x3, PT ;  /* 0x000000030000780c */ /* 0x000fe20003f24070 */
[----:B------:R-:W-:-:S12]  /*01b0*/  IMAD.MOV.U32 R0, RZ, RZ, R7 ;  /* 0x000000ffff007224 */ /* 0x000fd800078e0007 */
[----:B-1----:R-:W-:Y:S05]  /*01c0*/  @P1 BRA `(.L_x_1) ;  /* 0xfffffffc00d41947 */ /* 0x002fea000383ffff */
.L_x_0:
[----:B------:R-:W-:Y:S06]  /*01d0*/  BAR.SYNC.DEFER_BLOCKING 0x0 ;  /* 0x0000000000007b1d */ /* 0x000fec0000010000 */
[----:B------:R-:W-:Y:S05]  /*01e0*/  @P0 EXIT ;  /* 0x000000000000094d */ /* 0x000fea0003800000 */
[----:B------:R-:W1:Y:S01]  /*01f0*/  S2UR UR5, SR_CgaCtaId ;  /* 0x00000000000579c3 */ /* 0x000e620000008800 */
[----:B------:R-:W-:-:S07]  /*0200*/  UMOV UR4, 0x400 ;  /* 0x0000040000047882 */ /* 0x000fce0000000000 */
[----:B0-----:R-:W0:Y:S01]  /*0210*/  LDC.64 R2, c[0x0][0x388] ;  /* 0x0000e200ff027b82 */ /* 0x001e220000000a00 */
[----:B-1----:R-:W-:-:S09]  /*0220*/  ULEA UR4, UR5, UR4, 0x18 ;  /* 0x0000000405047291 */ /* 0x002fd2000f8ec0ff */
[----:B------:R-:W0:Y:S04]  /*0230*/  LDS R5, [UR4] ;  /* 0x00000004ff057984 */ /* 0x000e280008000800 */
[----:B0-----:R-:W-:Y:S01]  /*0240*/  REDG.E.ADD.F32.FTZ.RN.STRONG.GPU desc[UR6][R2.64], R5 ;  /* 0x00000005020079a6 */ /* 0x001fe2000c12f306 */
[----:B------:R-:W-:Y:S05]  /*0250*/  EXIT ;  /* 0x000000000000794d */ /* 0x000fea0003800000 */
.L_x_2:
[----:B------:R-:W-:-:S00]  /*0260*/  BRA `(.L_x_2) ;  /* 0xfffffffc00fc7947 */ /* 0x000fc0000383ffff */
[----:B------:R-:W-:-:S00]  /*0270*/  NOP ;  /* 0x0000000000007918 */ /* 0x000fc00000000000 */
        /* <DEDUP_REMOVED lines=8> */
.L_x_3:


//--------------------- .nv.shared._Z11sumReuctionPfS_ --------------------------
	.section	.nv.shared._Z11sumReuctionPfS_,"aw",@nobits
	.sectionflags	@""
	.align	4
.nv.shared._Z11sumReuctionPfS_:
	.zero		5120


//--------------------- .nv.shared.reserved.0     --------------------------
	.section	.nv.shared.reserved.0,"aw",@nobits
	.weak		__nv_reservedSMEM_offset_0_alias
	.size		__nv_reservedSMEM_offset_0_alias, 0, 64
	.other		__nv_reservedSMEM_offset_0_alias,@"STO_CUDA_RESERVED_SHARED STV_DEFAULT"
__nv_reservedSMEM_offset_0_alias:
	.zero		0
	.zero		64


//--------------------- .nv.constant0._Z11sumReuctionPfS_ --------------------------
	.section	.nv.constant0._Z11sumReuctionPfS_,"a",@progbits
	.sectionflags	@""
	.align	4
.nv.constant0._Z11sumReuctionPfS_:
	.zero		912


//--------------------- SYMBOLS --------------------------

	.type		.nv.reservedSmem.offset0,@object
	.size		.nv.reservedSmem.offset0,0x4
	.type		.nv.reservedSmem.cap,@object
	.size		.nv.reservedSmem.cap,0x4
